	.headerflags	@"EF_CUDA_TEXMODE_UNIFIED EF_CUDA_64BIT_ADDRESS EF_CUDA_ACCELERATORS EF_CUDA_SM90 EF_CUDA_VIRTUAL_SM(EF_CUDA_SM90)"
	.elftype	@"ET_EXEC"


//--------------------- .nv.info                  --------------------------
	.section	.nv.info,"",@"SHT_CUDA_INFO"
	.align	4


	//----- nvinfo : EIATTR_REGCOUNT
	.align		4
        /*0000*/ 	.byte	0x04, 0x2f
        /*0002*/ 	.short	(.L_3 - .L_2)
	.align		4
.L_2:
        /*0004*/ 	.word	index@(triton_poi_fused_add_mul_pow_reciprocal_sin_0)
        /*0008*/ 	.word	0x00000015


	//----- nvinfo : EIATTR_MIN_STACK_SIZE
	.align		4
.L_3:
        /*000c*/ 	.byte	0x04, 0x12
        /*000e*/ 	.short	(.L_5 - .L_4)
	.align		4
.L_4:
        /*0010*/ 	.word	index@(triton_poi_fused_add_mul_pow_reciprocal_sin_0)
        /*0014*/ 	.word	0x00000020


	//----- nvinfo : EIATTR_FRAME_SIZE
	.align		4
.L_5:
        /*0018*/ 	.byte	0x04, 0x11
        /*001a*/ 	.short	(.L_7 - .L_6)
	.align		4
.L_6:
        /*001c*/ 	.word	index@(triton_poi_fused_add_mul_pow_reciprocal_sin_0)
        /*0020*/ 	.word	0x00000020


	//----- nvinfo : EIATTR_MIN_STACK_SIZE
	.align		4
.L_7:
        /*0024*/ 	.byte	0x04, 0x12
        /*0026*/ 	.short	(.L_9 - .L_8)
	.align		4
.L_8:
        /*0028*/ 	.word	index@(triton_poi_fused_add_mul_pow_reciprocal_sin_0)
        /*002c*/ 	.word	0x00000020
.L_9:


//--------------------- .nv.info.triton_poi_fused_add_mul_pow_reciprocal_sin_0 --------------------------
	.section	.nv.info.triton_poi_fused_add_mul_pow_reciprocal_sin_0,"",@"SHT_CUDA_INFO"
	.sectionflags	@""
	.align	4


	//----- nvinfo : EIATTR_CUDA_API_VERSION
	.align		4
        /*0000*/ 	.byte	0x04, 0x37
        /*0002*/ 	.short	(.L_11 - .L_10)
.L_10:
        /*0004*/ 	.word	0x0000007c


	//----- nvinfo : EIATTR_KPARAM_INFO
	.align		4
.L_11:
        /*0008*/ 	.byte	0x04, 0x17
        /*000a*/ 	.short	(.L_13 - .L_12)
.L_12:
        /*000c*/ 	.word	0x00000000
        /*0010*/ 	.short	0x0003
        /*0012*/ 	.short	0x0018
        /*0014*/ 	.byte	0x00, 0xf0, 0x11, 0x00


	//----- nvinfo : EIATTR_KPARAM_INFO
	.align		4
.L_13:
        /*0018*/ 	.byte	0x04, 0x17
        /*001a*/ 	.short	(.L_15 - .L_14)
.L_14:
        /*001c*/ 	.word	0x00000000
        /*0020*/ 	.short	0x0002
        /*0022*/ 	.short	0x0010
        /*0024*/ 	.byte	0x00, 0xf4, 0x21, 0x00


	//----- nvinfo : EIATTR_KPARAM_INFO
	.align		4
.L_15:
        /*0028*/ 	.byte	0x04, 0x17
        /*002a*/ 	.short	(.L_17 - .L_16)
.L_16:
        /*002c*/ 	.word	0x00000000
        /*0030*/ 	.short	0x0001
        /*0032*/ 	.short	0x0008
        /*0034*/ 	.byte	0x00, 0xf4, 0x21, 0x00


	//----- nvinfo : EIATTR_KPARAM_INFO
	.align		4
.L_17:
        /*0038*/ 	.byte	0x04, 0x17
        /*003a*/ 	.short	(.L_19 - .L_18)
.L_18:
        /*003c*/ 	.word	0x00000000
        /*0040*/ 	.short	0x0000
        /*0042*/ 	.short	0x0000
        /*0044*/ 	.byte	0x00, 0xf4, 0x21, 0x00


	//----- nvinfo : EIATTR_SPARSE_MMA_MASK
	.align		4
.L_19:
        /*0048*/ 	.byte	0x03, 0x50
        /*004a*/ 	.short	0x0000


	//----- nvinfo : EIATTR_MAXREG_COUNT
	.align		4
        /*004c*/ 	.byte	0x03, 0x1b
        /*004e*/ 	.short	0x00ff


	//----- nvinfo : EIATTR_EXIT_INSTR_OFFSETS
	.align		4
        /*0050*/ 	.byte	0x04, 0x1c
        /*0052*/ 	.short	(.L_21 - .L_20)


	//   ....[0]....
.L_20:
        /*0054*/ 	.word	0x00000e70


	//   ....[1]....
        /*0058*/ 	.word	0x00000e90


	//----- nvinfo : EIATTR_REQNTID
	.align		4
.L_21:
        /*005c*/ 	.byte	0x04, 0x10
        /*005e*/ 	.short	(.L_23 - .L_22)
.L_22:
        /*0060*/ 	.word	0x00000080
        /*0064*/ 	.word	0x00000001
        /*0068*/ 	.word	0x00000001


	//----- nvinfo : EIATTR_CRS_STACK_SIZE
	.align		4
.L_23:
        /*006c*/ 	.byte	0x04, 0x1e
        /*006e*/ 	.short	(.L_25 - .L_24)
.L_24:
        /*0070*/ 	.word	0x00000000


	//----- nvinfo : EIATTR_CBANK_PARAM_SIZE
	.align		4
.L_25:
        /*0074*/ 	.byte	0x03, 0x19
        /*0076*/ 	.short	0x001c


	//----- nvinfo : EIATTR_PARAM_CBANK
	.align		4
        /*0078*/ 	.byte	0x04, 0x0a
        /*007a*/ 	.short	(.L_27 - .L_26)
	.align		4
.L_26:
        /*007c*/ 	.word	index@(.nv.constant0.triton_poi_fused_add_mul_pow_reciprocal_sin_0)
        /*0080*/ 	.short	0x0210
        /*0082*/ 	.short	0x001c


	//----- nvinfo : EIATTR_SW_WAR
	.align		4
.L_27:
        /*0084*/ 	.byte	0x04, 0x36
        /*0086*/ 	.short	(.L_29 - .L_28)
.L_28:
        /*0088*/ 	.word	0x00000008
.L_29:


//--------------------- .nv.callgraph             --------------------------
	.section	.nv.callgraph,"",@"SHT_CUDA_CALLGRAPH"
	.align	4
	.sectionentsize	8
	.align		4
        /*0000*/ 	.word	0x00000000
	.align		4
        /*0004*/ 	.word	0xffffffff
	.align		4
        /*0008*/ 	.word	0x00000000
	.align		4
        /*000c*/ 	.word	0xfffffffe
	.align		4
        /*0010*/ 	.word	0x00000000
	.align		4
        /*0014*/ 	.word	0xfffffffd
	.align		4
        /*0018*/ 	.word	0x00000000
	.align		4
        /*001c*/ 	.word	0xfffffffc


//--------------------- .nv.constant4             --------------------------
	.section	.nv.constant4,"a",@progbits
	.align	8
	.align		8
.nv.constant4:
        /*0000*/ 	.dword	_$_str
	.align		8
        /*0008*/ 	.dword	__cudart_i2opi_f


//--------------------- .text.triton_poi_fused_add_mul_pow_reciprocal_sin_0 --------------------------
	.section	.text.triton_poi_fused_add_mul_pow_reciprocal_sin_0,"ax",@progbits
	.align	128
        .global         triton_poi_fused_add_mul_pow_reciprocal_sin_0
        .type           triton_poi_fused_add_mul_pow_reciprocal_sin_0,@function
        .size           triton_poi_fused_add_mul_pow_reciprocal_sin_0,(.L_x_7 - triton_poi_fused_add_mul_pow_reciprocal_sin_0)
        .other          triton_poi_fused_add_mul_pow_reciprocal_sin_0,@"STO_CUDA_ENTRY STV_DEFAULT"
triton_poi_fused_add_mul_pow_reciprocal_sin_0:
.text.triton_poi_fused_add_mul_pow_reciprocal_sin_0:
[----:B------:R-:W0:Y:S01]  /*0000*/  LDC R1, c[0x0][0x28] ;  /* 0x00000a00ff017b82 */ /* 0x000e220000000800 */
[----:B------:R-:W1:Y:S07]  /*0010*/  S2R R0, SR_TID.X ;  /* 0x0000000000007919 */ /* 0x000e6e0000002100 */
[----:B------:R-:W2:Y:S01]  /*0020*/  LDC.64 R4, c[0x0][0x218] ;  /* 0x00008600ff047b82 */ /* 0x000ea20000000a00 */
[----:B------:R-:W-:Y:S01]  /*0030*/  HFMA2.MMA R13, -RZ, RZ, 0, 0 ;  /* 0x00000000ff0d7435 */ /* 0x000fe200000001ff */
[----:B------:R-:W-:Y:S01]  /*0040*/  CS2R R8, SRZ ;  /* 0x0000000000087805 */ /* 0x000fe2000001ff00 */
[----:B------:R-:W3:Y:S01]  /*0050*/  S2R R11, SR_CTAID.X ;  /* 0x00000000000b7919 */ /* 0x000ee20000002500 */
[----:B------:R-:W-:Y:S01]  /*0060*/  ULDC.64 UR4, c[0x0][0x208] ;  /* 0x0000820000047ab9 */ /* 0x000fe20000000a00 */
[----:B0-----:R-:W-:-:S02]  /*0070*/  VIADD R1, R1, 0xffffffe0 ;  /* 0xffffffe001017836 */ /* 0x001fc40000000000 */
[----:B-1----:R-:W-:Y:S01]  /*0080*/  IMAD.SHL.U32 R0, R0, 0x2, RZ ;  /* 0x0000000200007824 */ /* 0x002fe200078e00ff */
[----:B---3--:R-:W-:-:S04]  /*0090*/  SHF.R.S32.HI R2, RZ, 0x17, R11 ;  /* 0x00000017ff027819 */ /* 0x008fc8000001140b */
[----:B------:R-:W-:Y:S02]  /*00a0*/  LOP3.LUT R0, R0, 0xfe, RZ, 0xc0, !PT ;  /* 0x000000fe00007812 */ /* 0x000fe400078ec0ff */
[----:B------:R-:W-:-:S03]  /*00b0*/  SGXT R2, R2, 0x1 ;  /* 0x000000010202781a */ /* 0x000fc60000000200 */
[----:B------:R-:W-:-:S05]  /*00c0*/  IMAD R11, R11, 0x100, R0 ;  /* 0x000001000b0b7824 */ /* 0x000fca00078e0200 */
[----:B------:R-:W-:Y:S02]  /*00d0*/  LEA.HI R0, R2, R11, RZ, 0x2 ;  /* 0x0000000b02007211 */ /* 0x000fe400078f10ff */
[----:B------:R-:W0:Y:S01]  /*00e0*/  LDC.64 R2, c[0x0][0x210] ;  /* 0x00008400ff027b82 */ /* 0x000e220000000a00 */
[----:B------:R-:W-:Y:S02]  /*00f0*/  ISETP.GE.AND P1, PT, R11, 0x100, PT ;  /* 0x000001000b00780c */ /* 0x000fe40003f26270 */
[----:B------:R-:W-:-:S04]  /*0100*/  SHF.R.S32.HI R0, RZ, 0x2, R0 ;  /* 0x00000002ff007819 */ /* 0x000fc80000011400 */
[----:B------:R-:W-:-:S04]  /*0110*/  LEA.HI R6, R0, R0, RZ, 0x2 ;  /* 0x0000000000067211 */ /* 0x000fc800078f10ff */
[----:B------:R-:W-:-:S05]  /*0120*/  LOP3.LUT R7, R6, 0xfffffffc, RZ, 0xc0, !PT ;  /* 0xfffffffc06077812 */ /* 0x000fca00078ec0ff */
[----:B------:R-:W-:-:S04]  /*0130*/  IMAD.IADD R7, R0, 0x1, -R7 ;  /* 0x0000000100077824 */ /* 0x000fc800078e0a07 */
[----:B--2---:R-:W-:-:S04]  /*0140*/  IMAD.WIDE R4, R7, 0x4, R4 ;  /* 0x0000000407047825 */ /* 0x004fc800078e0204 */
[----:B0-----:R-:W-:Y:S01]  /*0150*/  IMAD.WIDE R2, R11, 0x4, R2 ;  /* 0x000000040b027825 */ /* 0x001fe200078e0202 */
[----:B------:R-:W2:Y:S04]  /*0160*/  @!P1 LDG.E.EL R13, desc[UR4][R4.64] ;  /* 0x00000004040d9981 */ /* 0x000ea8000c2e1900 */
[----:B------:R-:W2:Y:S01]  /*0170*/  @!P1 LDG.E.64 R8, desc[UR4][R2.64] ;  /* 0x0000000402089981 */ /* 0x000ea2000c1e1b00 */
[----:B------:R-:W-:-:S06]  /*0180*/  IMAD.MOV.U32 R10, RZ, RZ, RZ ;  /* 0x000000ffff0a7224 */ /* 0x000fcc00078e00ff */
[----:B------:R0:W5:Y:S01]  /*0190*/  @!P1 LDG.E.EL R10, desc[UR4][R4.64] ;  /* 0x00000004040a9981 */ /* 0x000162000c2e1900 */
[----:B------:R-:W-:Y:S01]  /*01a0*/  BSSY B0, `(.L_x_0) ;  /* 0x0000047000007945 */ /* 0x000fe20003800000 */
[----:B--2---:R-:W-:-:S04]  /*01b0*/  FMUL R12, R13, R8 ;  /* 0x000000080d0c7220 */ /* 0x004fc80000400000 */
[----:B------:R-:W-:-:S06]  /*01c0*/  FMUL R0, R12, 0.63661974668502807617 ;  /* 0x3f22f9830c007820 */ /* 0x000fcc0000400000 */
[----:B------:R-:W1:Y:S01]  /*01d0*/  F2I.FTZ.NTZ R0, R0 ;  /* 0x0000000000007305 */ /* 0x000e620000213100 */
[----:B------:R-:W-:-:S05]  /*01e0*/  FADD.FTZ R14, |R12|, -RZ ;  /* 0x800000ff0c0e7221 */ /* 0x000fca0000010200 */
[----:B------:R-:W-:Y:S02]  /*01f0*/  FSETP.GE.AND P0, PT, R14, 105615, PT ;  /* 0x47ce47800e00780b */ /* 0x000fe40003f06000 */
[----:B-1----:R-:W-:-:S05]  /*0200*/  I2FP.F32.S32 R7, R0 ;  /* 0x0000000000077245 */ /* 0x002fca0000201400 */
[----:B------:R-:W-:-:S04]  /*0210*/  FFMA.FTZ R6, R7, -1.5707962512969970703, R12 ;  /* 0xbfc90fda07067823 */ /* 0x000fc8000001000c */
[----:B------:R-:W-:-:S04]  /*0220*/  FFMA.FTZ R6, R7, -7.5497894158615963534e-08, R6 ;  /* 0xb3a2216807067823 */ /* 0x000fc80000010006 */
[----:B------:R-:W-:Y:S01]  /*0230*/  FFMA.FTZ R6, R7, -5.3903029534742383927e-15, R6 ;  /* 0xa7c234c507067823 */ /* 0x000fe20000010006 */
[----:B0-----:R-:W-:Y:S06]  /*0240*/  @!P0 BRA `(.L_x_1) ;  /* 0x0000000000f08947 */ /* 0x001fec0003800000 */
[----:B------:R-:W-:-:S13]  /*0250*/  FSETP.NEU.AND P0, PT, R14, +INF , PT ;  /* 0x7f8000000e00780b */ /* 0x000fda0003f0d000 */
[----:B------:R-:W-:Y:S01]  /*0260*/  @!P0 FMUL.FTZ R6, RZ, R12 ;  /* 0x0000000cff068220 */ /* 0x000fe20000410000 */
[----:B------:R-:W-:Y:S01]  /*0270*/  @!P0 IMAD.MOV.U32 R0, RZ, RZ, RZ ;  /* 0x000000ffff008224 */ /* 0x000fe200078e00ff */
[----:B------:R-:W-:Y:S06]  /*0280*/  @!P0 BRA `(.L_x_1) ;  /* 0x0000000000e08947 */ /* 0x000fec0003800000 */
[----:B------:R-:W-:Y:S01]  /*0290*/  SHF.R.U32.HI R17, RZ, 0x17, R12 ;  /* 0x00000017ff117819 */ /* 0x000fe2000001160c */
[----:B------:R-:W-:Y:S01]  /*02a0*/  IMAD.SHL.U32 R3, R12, 0x100, RZ ;  /* 0x000001000c037824 */ /* 0x000fe200078e00ff */
[----:B------:R-:W-:Y:S01]  /*02b0*/  MOV R5, RZ ;  /* 0x000000ff00057202 */ /* 0x000fe20000000f00 */
[----:B------:R-:W-:Y:S01]  /*02c0*/  IMAD.MOV.U32 R0, RZ, RZ, RZ ;  /* 0x000000ffff007224 */ /* 0x000fe200078e00ff */
[----:B------:R-:W-:Y:S01]  /*02d0*/  LOP3.LUT R2, R17, 0xe0, RZ, 0xc0, !PT ;  /* 0x000000e011027812 */ /* 0x000fe200078ec0ff */
[----:B------:R-:W-:Y:S01]  /*02e0*/  IMAD.MOV.U32 R16, RZ, RZ, RZ ;  /* 0x000000ffff107224 */ /* 0x000fe200078e00ff */
[----:B------:R-:W-:Y:S01]  /*02f0*/  LOP3.LUT R3, R3, 0x80000000, RZ, 0xfc, !PT ;  /* 0x8000000003037812 */ /* 0x000fe200078efcff */
[----:B------:R-:W-:Y:S02]  /*0300*/  ULDC.64 UR6, c[0x4][0x8] ;  /* 0x0100020000067ab9 */ /* 0x000fe40000000a00 */
[----:B------:R-:W-:Y:S02]  /*0310*/  VIADD R4, R2, 0xffffff80 ;  /* 0xffffff8002047836 */ /* 0x000fe40000000000 */
[----:B------:R-:W-:-:S03]  /*0320*/  IMAD.MOV.U32 R2, RZ, RZ, R1 ;  /* 0x000000ffff027224 */ /* 0x000fc600078e0001 */
[----:B------:R-:W-:-:S07]  /*0330*/  SHF.R.U32.HI R4, RZ, 0x5, R4 ;  /* 0x00000005ff047819 */ /* 0x000fce0000011604 */
.L_x_2:
[----:B------:R-:W-:-:S04]  /*0340*/  IADD3 R14, P0, R5, UR6, RZ ;  /* 0x00000006050e7c10 */ /* 0x000fc8000ff1e0ff */
[----:B------:R-:W-:-:S06]  /*0350*/  IADD3.X R15, R16, UR7, RZ, P0, !PT ;  /* 0x00000007100f7c10 */ /* 0x000fcc00087fe4ff */
[----:B------:R-:W2:Y:S01]  /*0360*/  LDG.E.CONSTANT R15, desc[UR4][R14.64] ;  /* 0x000000040e0f7981 */ /* 0x000ea2000c1e9900 */
[----:B------:R-:W-:Y:S01]  /*0370*/  IADD3 R5, P2, R5, 0x4, RZ ;  /* 0x0000000405057810 */ /* 0x000fe20007f5e0ff */
[----:B------:R-:W-:Y:S01]  /*0380*/  HFMA2.MMA R7, -RZ, RZ, 0, 0 ;  /* 0x00000000ff077435 */ /* 0x000fe200000001ff */
[----:B------:R-:W-:Y:S02]  /*0390*/  IMAD.MOV.U32 R6, RZ, RZ, R0 ;  /* 0x000000ffff067224 */ /* 0x000fe400078e0000 */
[----:B------:R-:W-:Y:S01]  /*03a0*/  ISETP.NE.U32.AND P0, PT, R5, 0x18, PT ;  /* 0x000000180500780c */ /* 0x000fe20003f05070 */
[----:B------:R-:W-:-:S05]  /*03b0*/  IMAD.X R16, RZ, RZ, R16, P2 ;  /* 0x000000ffff107224 */ /* 0x000fca00010e0610 */
[----:B------:R-:W-:Y:S01]  /*03c0*/  ISETP.NE.AND.EX P0, PT, R16, RZ, PT, P0 ;  /* 0x000000ff1000720c */ /* 0x000fe20003f05300 */
[----:B--2---:R-:W-:-:S04]  /*03d0*/  IMAD.WIDE.U32 R6, R3, R15, R6 ;  /* 0x0000000f03067225 */ /* 0x004fc800078e0006 */
[----:B------:R-:W-:Y:S01]  /*03e0*/  IMAD.MOV.U32 R0, RZ, RZ, R7 ;  /* 0x000000ffff007224 */ /* 0x000fe200078e0007 */
[----:B------:R0:W-:Y:S02]  /*03f0*/  STL [R2], R6 ;  /* 0x0000000602007387 */ /* 0x0001e40000100800 */
[----:B0-----:R-:W-:-:S05]  /*0400*/  VIADD R2, R2, 0x4 ;  /* 0x0000000402027836 */ /* 0x001fca0000000000 */
[----:B------:R-:W-:Y:S05]  /*0410*/  @P0 BRA `(.L_x_2) ;  /* 0xfffffffc00c80947 */ /* 0x000fea000383ffff */
[----:B------:R-:W-:Y:S01]  /*0420*/  LOP3.LUT P0, R6, R17, 0x1f, RZ, 0xc0, !PT ;  /* 0x0000001f11067812 */ /* 0x000fe2000780c0ff */
[----:B------:R-:W-:Y:S01]  /*0430*/  IMAD R14, R4, -0x4, R1 ;  /* 0xfffffffc040e7824 */ /* 0x000fe200078e0201 */
[----:B------:R0:W-:Y:S04]  /*0440*/  STL [R1+0x18], R0 ;  /* 0x0000180001007387 */ /* 0x0001e80000100800 */
[----:B------:R-:W2:Y:S04]  /*0450*/  LDL R2, [R14+0x18] ;  /* 0x000018000e027983 */ /* 0x000ea80000100800 */
[----:B------:R-:W3:Y:S04]  /*0460*/  LDL R3, [R14+0x14] ;  /* 0x000014000e037983 */ /* 0x000ee80000100800 */
[----:B------:R-:W4:Y:S01]  /*0470*/  @P0 LDL R7, [R14+0x10] ;  /* 0x000010000e070983 */ /* 0x000f220000100800 */
[----:B------:R-:W-:Y:S01]  /*0480*/  @P0 IADD3 R4, -R6, 0x20, RZ ;  /* 0x0000002006040810 */ /* 0x000fe20007ffe1ff */
[----:B------:R-:W-:Y:S01]  /*0490*/  UMOV UR6, 0x54442d19 ;  /* 0x54442d1900067882 */ /* 0x000fe20000000000 */
[----:B------:R-:W-:Y:S01]  /*04a0*/  UMOV UR7, 0x3bf921fb ;  /* 0x3bf921fb00077882 */ /* 0x000fe20000000000 */
[----:B--2---:R-:W-:-:S02]  /*04b0*/  @P0 SHF.L.U32 R5, R2, R6, RZ ;  /* 0x0000000602050219 */ /* 0x004fc400000006ff */
[----:B---3--:R-:W-:Y:S02]  /*04c0*/  @P0 SHF.L.U32 R6, R3, R6, RZ ;  /* 0x0000000603060219 */ /* 0x008fe400000006ff */
[-C--:B----4-:R-:W-:Y:S02]  /*04d0*/  @P0 SHF.R.U32.HI R7, RZ, R4.reuse, R7 ;  /* 0x00000004ff070219 */ /* 0x090fe40000011607 */
[----:B------:R-:W-:Y:S02]  /*04e0*/  @P0 SHF.R.U32.HI R4, RZ, R4, R3 ;  /* 0x00000004ff040219 */ /* 0x000fe40000011603 */
[----:B------:R-:W-:-:S03]  /*04f0*/  @P0 IADD3 R3, R6, R7, RZ ;  /* 0x0000000706030210 */ /* 0x000fc60007ffe0ff */
[----:B------:R-:W-:-:S05]  /*0500*/  @P0 IMAD.IADD R2, R5, 0x1, R4 ;  /* 0x0000000105020824 */ /* 0x000fca00078e0204 */
[C---:B------:R-:W-:Y:S01]  /*0510*/  SHF.L.W.U32.HI R15, R3.reuse, 0x2, R2 ;  /* 0x00000002030f7819 */ /* 0x040fe20000010e02 */
[----:B------:R-:W-:-:S03]  /*0520*/  IMAD.SHL.U32 R3, R3, 0x4, RZ ;  /* 0x0000000403037824 */ /* 0x000fc600078e00ff */
[----:B0-----:R-:W-:-:S04]  /*0530*/  SHF.R.S32.HI R0, RZ, 0x1f, R15 ;  /* 0x0000001fff007819 */ /* 0x001fc8000001140f */
[C---:B------:R-:W-:Y:S02]  /*0540*/  LOP3.LUT R6, R0.reuse, R3, RZ, 0x3c, !PT ;  /* 0x0000000300067212 */ /* 0x040fe400078e3cff */
[----:B------:R-:W-:-:S04]  /*0550*/  LOP3.LUT R7, R0, R15, RZ, 0x3c, !PT ;  /* 0x0000000f00077212 */ /* 0x000fc800078e3cff */
[----:B------:R-:W0:Y:S01]  /*0560*/  I2F.F64.S64 R4, R6 ;  /* 0x0000000600047312 */ /* 0x000e220000301c00 */
[----:B------:R-:W-:Y:S02]  /*0570*/  ISETP.GE.AND P0, PT, R12, RZ, PT ;  /* 0x000000ff0c00720c */ /* 0x000fe40003f06270 */
[----:B------:R-:W-:Y:S01]  /*0580*/  SHF.R.U32.HI R0, RZ, 0x1e, R2 ;  /* 0x0000001eff007819 */ /* 0x000fe20000011602 */
[----:B0-----:R-:W-:-:S03]  /*0590*/  DMUL R4, R4, UR6 ;  /* 0x0000000604047c28 */ /* 0x001fc60008000000 */
[C---:B------:R-:W-:Y:S02]  /*05a0*/  LEA.HI R0, R15.reuse, R0, RZ, 0x1 ;  /* 0x000000000f007211 */ /* 0x040fe400078f08ff */
[----:B------:R-:W-:-:S05]  /*05b0*/  LOP3.LUT R12, R15, R12, RZ, 0x3c, !PT ;  /* 0x0000000c0f0c7212 */ /* 0x000fca00078e3cff */
[----:B------:R-:W0:Y:S01]  /*05c0*/  F2F.F32.F64 R4, R4 ;  /* 0x0000000400047310 */ /* 0x000e220000301000 */
[----:B------:R-:W-:Y:S01]  /*05d0*/  ISETP.GE.AND P2, PT, R12, RZ, PT ;  /* 0x000000ff0c00720c */ /* 0x000fe20003f46270 */
[----:B------:R-:W-:-:S04]  /*05e0*/  IMAD.MOV R2, RZ, RZ, -R0 ;  /* 0x000000ffff027224 */ /* 0x000fc800078e0a00 */
[----:B------:R-:W-:Y:S01]  /*05f0*/  @!P0 IMAD.MOV.U32 R0, RZ, RZ, R2 ;  /* 0x000000ffff008224 */ /* 0x000fe200078e0002 */
[----:B0-----:R-:W-:-:S07]  /*0600*/  FSEL R6, -R4, R4, !P2 ;  /* 0x0000000404067208 */ /* 0x001fce0005000100 */
.L_x_1:
[----:B------:R-:W-:Y:S05]  /*0610*/  BSYNC B0 ;  /* 0x0000000000007941 */ /* 0x000fea0003800000 */
.L_x_0:
[----:B------:R-:W-:Y:S01]  /*0620*/  LOP3.LUT R2, R0, 0x1, RZ, 0xc0, !PT ;  /* 0x0000000100027812 */ /* 0x000fe200078ec0ff */
[----:B-----5:R-:W-:Y:S01]  /*0630*/  FMUL R12, R10, R9 ;  /* 0x000000090a0c7220 */ /* 0x020fe20000400000 */
[----:B------:R-:W-:Y:S01]  /*0640*/  FMUL.FTZ R14, R6, R6 ;  /* 0x00000006060e7220 */ /* 0x000fe20000410000 */
[----:B------:R-:W-:Y:S01]  /*0650*/  IMAD.MOV.U32 R3, RZ, RZ, -0x46b2bead ;  /* 0xb94d4153ff037424 */ /* 0x000fe200078e00ff */
[----:B------:R-:W-:Y:S01]  /*0660*/  ISETP.NE.U32.AND P0, PT, R2, 0x1, PT ;  /* 0x000000010200780c */ /* 0x000fe20003f05070 */
[C---:B------:R-:W-:Y:S01]  /*0670*/  FMUL R2, R12.reuse, 0.63661974668502807617 ;  /* 0x3f22f9830c027820 */ /* 0x040fe20000400000 */
[----:B------:R-:W-:Y:S01]  /*0680*/  FADD.FTZ R15, |R12|, -RZ ;  /* 0x800000ff0c0f7221 */ /* 0x000fe20000010200 */
[----:B------:R-:W-:Y:S01]  /*0690*/  MOV R4, 0x3c0885e4 ;  /* 0x3c0885e400047802 */ /* 0x000fe20000000f00 */
[----:B------:R-:W-:Y:S01]  /*06a0*/  BSSY B0, `(.L_x_3) ;  /* 0x0000052000007945 */ /* 0x000fe20003800000 */
[----:B------:R-:W-:Y:S01]  /*06b0*/  LOP3.LUT P2, RZ, R0, 0x2, RZ, 0xc0, !PT ;  /* 0x0000000200ff7812 */ /* 0x000fe2000784c0ff */
[----:B------:R-:W-:Y:S01]  /*06c0*/  FADD R13, R13, 9.9999997171806853657e-10 ;  /* 0x3089705f0d0d7421 */ /* 0x000fe20000000000 */
[----:B------:R-:W0:Y:S01]  /*06d0*/  F2I.FTZ.NTZ R2, R2 ;  /* 0x0000000200027305 */ /* 0x000e220000213100 */
[----:B------:R-:W-:-:S05]  /*06e0*/  FSEL R0, R6, 1, P0 ;  /* 0x3f80000006007808 */ /* 0x000fca0000000000 */
[----:B------:R-:W-:Y:S02]  /*06f0*/  @!P0 IMAD.MOV.U32 R5, RZ, RZ, 0x37cbac00 ;  /* 0x37cbac00ff058424 */ /* 0x000fe400078e00ff */
[----:B------:R-:W-:Y:S02]  /*0700*/  @!P0 IMAD.MOV.U32 R4, RZ, RZ, 0x3d2aaabb ;  /* 0x3d2aaabbff048424 */ /* 0x000fe400078e00ff */
[C---:B------:R-:W-:Y:S01]  /*0710*/  @!P0 FFMA.FTZ R3, R14.reuse, R5, -0.0013887860113754868507 ;  /* 0xbab607ed0e038423 */ /* 0x040fe20000010005 */
[----:B------:R-:W-:Y:S02]  /*0720*/  IMAD.MOV.U32 R5, RZ, RZ, -0x41d55558 ;  /* 0xbe2aaaa8ff057424 */ /* 0x000fe400078e00ff */
[----:B------:R-:W-:Y:S01]  /*0730*/  @!P0 IMAD.MOV.U32 R5, RZ, RZ, -0x41000001 ;  /* 0xbeffffffff058424 */ /* 0x000fe200078e00ff */
[----:B------:R-:W-:Y:S01]  /*0740*/  FSETP.GE.AND P0, PT, R15, 105615, PT ;  /* 0x47ce47800f00780b */ /* 0x000fe20003f06000 */
[C---:B------:R-:W-:Y:S01]  /*0750*/  FFMA.FTZ R4, R14.reuse, R3, R4 ;  /* 0x000000030e047223 */ /* 0x040fe20000010004 */
[----:B0-----:R-:W-:Y:S01]  /*0760*/  I2FP.F32.S32 R7, R2 ;  /* 0x0000000200077245 */ /* 0x001fe20000201400 */
[----:B------:R-:W-:-:S02]  /*0770*/  FFMA.FTZ R3, R14, R0, RZ ;  /* 0x000000000e037223 */ /* 0x000fc400000100ff */
[----:B------:R-:W-:Y:S01]  /*0780*/  FFMA.FTZ R5, R14, R4, R5 ;  /* 0x000000040e057223 */ /* 0x000fe20000010005 */
[----:B------:R-:W-:Y:S01]  /*0790*/  FADD R14, R10, 9.9999997171806853657e-10 ;  /* 0x3089705f0a0e7421 */ /* 0x000fe20000000000 */
[----:B------:R-:W-:Y:S02]  /*07a0*/  FFMA.FTZ R6, R7, -1.5707962512969970703, R12 ;  /* 0xbfc90fda07067823 */ /* 0x000fe4000001000c */
[----:B------:R-:W-:Y:S02]  /*07b0*/  FFMA.FTZ R0, R3, R5, R0 ;  /* 0x0000000503007223 */ /* 0x000fe40000010000 */
[C---:B------:R-:W-:Y:S02]  /*07c0*/  FFMA.FTZ R6, R7.reuse, -7.5497894158615963534e-08, R6 ;  /* 0xb3a2216807067823 */ /* 0x040fe40000010006 */
[----:B------:R-:W-:Y:S02]  /*07d0*/  @P2 FFMA.FTZ R0, R0, -1, RZ ;  /* 0xbf80000000002823 */ /* 0x000fe400000100ff */
[----:B------:R-:W-:Y:S01]  /*07e0*/  FFMA.FTZ R6, R7, -5.3903029534742383927e-15, R6 ;  /* 0xa7c234c507067823 */ /* 0x000fe20000010006 */
[----:B------:R-:W-:Y:S06]  /*07f0*/  @!P0 BRA `(.L_x_4) ;  /* 0x0000000000f08947 */ /* 0x000fec0003800000 */
[----:B------:R-:W-:-:S13]  /*0800*/  FSETP.NEU.AND P0, PT, R15, +INF , PT ;  /* 0x7f8000000f00780b */ /* 0x000fda0003f0d000 */
[----:B------:R-:W-:Y:S01]  /*0810*/  @!P0 FMUL.FTZ R6, RZ, R12 ;  /* 0x0000000cff068220 */ /* 0x000fe20000410000 */
[----:B------:R-:W-:Y:S01]  /*0820*/  @!P0 MOV R2, RZ ;  /* 0x000000ff00028202 */ /* 0x000fe20000000f00 */
[----:B------:R-:W-:Y:S06]  /*0830*/  @!P0 BRA `(.L_x_4) ;  /* 0x0000000000e08947 */ /* 0x000fec0003800000 */
[----:B------:R-:W-:Y:S01]  /*0840*/  SHF.R.U32.HI R18, RZ, 0x17, R12 ;  /* 0x00000017ff127819 */ /* 0x000fe2000001160c */
[----:B------:R-:W-:Y:S01]  /*0850*/  IMAD.SHL.U32 R5, R12, 0x100, RZ ;  /* 0x000001000c057824 */ /* 0x000fe200078e00ff */
[----:B------:R-:W-:Y:S01]  /*0860*/  HFMA2.MMA R15, -RZ, RZ, 0, 0 ;  /* 0x00000000ff0f7435 */ /* 0x000fe200000001ff */
        /* <DEDUP_REMOVED lines=8> */
.L_x_5:
[----:B------:R-:W-:-:S04]  /*08f0*/  IADD3 R16, P0, R10, UR6, RZ ;  /* 0x000000060a107c10 */ /* 0x000fc8000ff1e0ff */
[----:B------:R-:W-:-:S06]  /*0900*/  IADD3.X R17, R15, UR7, RZ, P0, !PT ;  /* 0x000000070f117c10 */ /* 0x000fcc00087fe4ff */
[----:B------:R-:W2:Y:S01]  /*0910*/  LDG.E.CONSTANT R17, desc[UR4][R16.64] ;  /* 0x0000000410117981 */ /* 0x000ea2000c1e9900 */
[----:B------:R-:W-:Y:S01]  /*0920*/  IADD3 R10, P2, R10, 0x4, RZ ;  /* 0x000000040a0a7810 */ /* 0x000fe20007f5e0ff */
[----:B------:R-:W-:Y:S02]  /*0930*/  IMAD.MOV.U32 R6, RZ, RZ, R2 ;  /* 0x000000ffff067224 */ /* 0x000fe400078e0002 */
[----:B------:R-:W-:Y:S01]  /*0940*/  IMAD.MOV.U32 R7, RZ, RZ, RZ ;  /* 0x000000ffff077224 */ /* 0x000fe200078e00ff */
[----:B------:R-:W-:Y:S02]  /*0950*/  ISETP.NE.U32.AND P0, PT, R10, 0x18, PT ;  /* 0x000000180a00780c */ /* 0x000fe40003f05070 */
[----:B------:R-:W-:-:S04]  /*0960*/  IADD3.X R15, RZ, R15, RZ, P2, !PT ;  /* 0x0000000fff0f7210 */ /* 0x000fc800017fe4ff */
        /* <DEDUP_REMOVED lines=37> */
.L_x_4:
[----:B------:R-:W-:Y:S05]  /*0bc0*/  BSYNC B0 ;  /* 0x0000000000007941 */ /* 0x000fea0003800000 */
.L_x_3:
[C---:B------:R-:W-:Y:S01]  /*0bd0*/  FSETP.GT.AND P0, PT, |R13|.reuse, 8.50705917302346158658e+37, PT ;  /* 0x7e8000000d00780b */ /* 0x040fe20003f04200 */
[----:B------:R-:W-:Y:S01]  /*0be0*/  FMUL.FTZ R15, R6, R6 ;  /* 0x00000006060f7220 */ /* 0x000fe20000410000 */
[----:B------:R-:W-:Y:S01]  /*0bf0*/  LOP3.LUT R3, R2, 0x1, RZ, 0xc0, !PT ;  /* 0x0000000102037812 */ /* 0x000fe200078ec0ff */
[----:B------:R-:W-:Y:S01]  /*0c00*/  IMAD.MOV.U32 R4, RZ, RZ, 0x3c0885e4 ;  /* 0x3c0885e4ff047424 */ /* 0x000fe200078e00ff */
[C---:B------:R-:W-:Y:S01]  /*0c10*/  FSETP.GT.AND P2, PT, |R14|.reuse, 8.50705917302346158658e+37, PT ;  /* 0x7e8000000e00780b */ /* 0x040fe20003f44200 */
[----:B------:R-:W-:Y:S01]  /*0c20*/  IMAD.MOV.U32 R5, RZ, RZ, -0x41d55558 ;  /* 0xbe2aaaa8ff057424 */ /* 0x000fe200078e00ff */
[----:B------:R-:W-:Y:S01]  /*0c30*/  FSETP.GEU.AND P3, PT, |R13|, 1.175494350822287508e-38, PT ;  /* 0x008000000d00780b */ /* 0x000fe20003f6e200 */
[----:B------:R-:W-:Y:S01]  /*0c40*/  IMAD.MOV.U32 R7, RZ, RZ, 0x3e800000 ;  /* 0x3e800000ff077424 */ /* 0x000fe200078e00ff */
[----:B------:R-:W-:Y:S01]  /*0c50*/  ISETP.NE.U32.AND P5, PT, R3, 0x1, PT ;  /* 0x000000010300780c */ /* 0x000fe20003fa5070 */
[----:B------:R-:W-:Y:S01]  /*0c60*/  ULDC.64 UR6, c[0x0][0x220] ;  /* 0x0000880000067ab9 */ /* 0x000fe20000000a00 */
[----:B------:R-:W-:-:S02]  /*0c70*/  FSETP.GEU.AND P4, PT, |R14|, 1.175494350822287508e-38, PT ;  /* 0x008000000e00780b */ /* 0x000fc40003f8e200 */
[----:B------:R-:W-:Y:S01]  /*0c80*/  MOV R3, 0xb94d4153 ;  /* 0xb94d415300037802 */ /* 0x000fe20000000f00 */
[----:B------:R-:W-:Y:S01]  /*0c90*/  @P0 FMUL R13, R13, 0.25 ;  /* 0x3e8000000d0d0820 */ /* 0x000fe20000400000 */
[----:B------:R-:W-:Y:S02]  /*0ca0*/  LOP3.LUT P6, RZ, R2, 0x2, RZ, 0xc0, !PT ;  /* 0x0000000202ff7812 */ /* 0x000fe400078cc0ff */
[----:B------:R-:W-:Y:S01]  /*0cb0*/  FSEL R2, R6, 1, P5 ;  /* 0x3f80000006027808 */ /* 0x000fe20002800000 */
[----:B------:R-:W-:Y:S02]  /*0cc0*/  @P2 FMUL R14, R14, 0.25 ;  /* 0x3e8000000e0e2820 */ /* 0x000fe40000400000 */
[----:B------:R-:W-:Y:S02]  /*0cd0*/  @!P3 FMUL R13, R13, 16777216 ;  /* 0x4b8000000d0db820 */ /* 0x000fe40000400000 */
[----:B------:R-:W-:Y:S01]  /*0ce0*/  @!P5 IMAD.MOV.U32 R10, RZ, RZ, 0x37cbac00 ;  /* 0x37cbac00ff0ad424 */ /* 0x000fe200078e00ff */
[----:B------:R-:W-:Y:S01]  /*0cf0*/  @!P5 MOV R4, 0x3d2aaabb ;  /* 0x3d2aaabb0004d802 */ /* 0x000fe20000000f00 */
[----:B------:R-:W-:Y:S01]  /*0d00*/  @!P4 FMUL R14, R14, 16777216 ;  /* 0x4b8000000e0ec820 */ /* 0x000fe20000400000 */
[----:B------:R-:W-:-:S02]  /*0d10*/  @!P5 IMAD.MOV.U32 R5, RZ, RZ, -0x41000001 ;  /* 0xbeffffffff05d424 */ /* 0x000fc400078e00ff */
[C---:B------:R-:W-:Y:S01]  /*0d20*/  @!P5 FFMA.FTZ R3, R15.reuse, R10, -0.0013887860113754868507 ;  /* 0xbab607ed0f03d423 */ /* 0x040fe2000001000a */
[----:B------:R-:W0:Y:S03]  /*0d30*/  MUFU.RCP R13, R13 ;  /* 0x0000000d000d7308 */ /* 0x000e260000001000 */
[----:B------:R-:W-:Y:S01]  /*0d40*/  FFMA.FTZ R6, R15, R3, R4 ;  /* 0x000000030f067223 */ /* 0x000fe20000010004 */
[C---:B------:R-:W-:Y:S02]  /*0d50*/  FSEL R4, R7.reuse, 1, P0 ;  /* 0x3f80000007047808 */ /* 0x040fe40000000000 */
[----:B------:R-:W-:Y:S01]  /*0d60*/  FSEL R3, R7, 1, P2 ;  /* 0x3f80000007037808 */ /* 0x000fe20001000000 */
[C---:B------:R-:W-:Y:S01]  /*0d70*/  FFMA.FTZ R5, R15.reuse, R6, R5 ;  /* 0x000000060f057223 */ /* 0x040fe20000010005 */
[----:B------:R-:W1:Y:S01]  /*0d80*/  MUFU.RCP R14, R14 ;  /* 0x0000000e000e7308 */ /* 0x000e620000001000 */
[----:B------:R-:W-:Y:S01]  /*0d90*/  FFMA.FTZ R15, R15, R2, RZ ;  /* 0x000000020f0f7223 */ /* 0x000fe200000100ff */
[----:B------:R-:W-:Y:S01]  /*0da0*/  @!P3 FMUL R4, R4, 16777216 ;  /* 0x4b8000000404b820 */ /* 0x000fe20000400000 */
[----:B------:R-:W-:Y:S01]  /*0db0*/  @!P4 FMUL R3, R3, 16777216 ;  /* 0x4b8000000303c820 */ /* 0x000fe20000400000 */
[----:B------:R-:W-:Y:S01]  /*0dc0*/  SHF.R.S32.HI R6, RZ, 0x1f, R11 ;  /* 0x0000001fff067819 */ /* 0x000fe2000001140b */
[----:B------:R-:W-:Y:S01]  /*0dd0*/  FFMA.FTZ R2, R15, R5, R2 ;  /* 0x000000050f027223 */ /* 0x000fe20000010002 */
[----:B0-----:R-:W-:Y:S01]  /*0de0*/  FMUL R13, R13, R4 ;  /* 0x000000040d0d7220 */ /* 0x001fe20000400000 */
[----:B------:R-:W-:-:S02]  /*0df0*/  LEA R4, P0, R11, UR6, 0x2 ;  /* 0x000000060b047c11 */ /* 0x000fc4000f8010ff */
[----:B------:R-:W-:Y:S02]  /*0e00*/  @P6 FFMA.FTZ R2, R2, -1, RZ ;  /* 0xbf80000002026823 */ /* 0x000fe400000100ff */
[----:B------:R-:W-:Y:S02]  /*0e10*/  LEA.HI.X R5, R11, UR7, R6, 0x2, P0 ;  /* 0x000000070b057c11 */ /* 0x000fe400080f1406 */
[----:B------:R-:W-:Y:S01]  /*0e20*/  FMUL R2, R2, R2 ;  /* 0x0000000202027220 */ /* 0x000fe20000400000 */
[----:B-1----:R-:W-:Y:S01]  /*0e30*/  FMUL R14, R14, R3 ;  /* 0x000000030e0e7220 */ /* 0x002fe20000400000 */
[----:B------:R-:W-:-:S03]  /*0e40*/  FMUL R3, R0, R0 ;  /* 0x0000000000037220 */ /* 0x000fc60000400000 */
[----:B------:R-:W-:Y:S01]  /*0e50*/  FFMA R9, R14, R2, R9 ;  /* 0x000000020e097223 */ /* 0x000fe20000000009 */
[----:B------:R-:W-:Y:S01]  /*0e60*/  FFMA R8, R13, R3, R8 ;  /* 0x000000030d087223 */ /* 0x000fe20000000008 */
[----:B------:R-:W-:Y:S06]  /*0e70*/  @P1 EXIT ;  /* 0x000000000000194d */ /* 0x000fec0003800000 */
[----:B------:R-:W-:Y:S01]  /*0e80*/  STG.E.64 desc[UR4][R4.64], R8 ;  /* 0x0000000804007986 */ /* 0x000fe2000c101b04 */
[----:B------:R-:W-:Y:S05]  /*0e90*/  EXIT ;  /* 0x000000000000794d */ /* 0x000fea0003800000 */
.L_x_6:
[----:B------:R-:W-:-:S00]  /*0ea0*/  BRA `(.L_x_6) ;  /* 0xfffffffc00fc7947 */ /* 0x000fc0000383ffff */
[----:B------:R-:W-:-:S00]  /*0eb0*/  NOP ;  /* 0x0000000000007918 */ /* 0x000fc00000000000 */
        /* <DEDUP_REMOVED lines=12> */
.L_x_7:


//--------------------- .nv.global.init           --------------------------
	.section	.nv.global.init,"aw",@progbits
	.align	4
.nv.global.init:
	.type		__cudart_i2opi_f,@object
	.size		__cudart_i2opi_f,(_$_str - __cudart_i2opi_f)
__cudart_i2opi_f:
        /*0000*/ 	.byte	0x41, 0x90, 0x43, 0x3c, 0x99, 0x95, 0x62, 0xdb, 0xc0, 0xdd, 0x34, 0xf5, 0xd1, 0x57, 0x27, 0xfc
        /*0010*/ 	.byte	0x29, 0x15, 0x44, 0x4e, 0x6e, 0x83, 0xf9, 0xa2
	.type		_$_str,@object
	.size		_$_str,(.L_0 - _$_str)
_$_str:
        /*0018*/ 	.byte	0x5f, 0x5f, 0x43, 0x55, 0x44, 0x41, 0x5f, 0x46, 0x54, 0x5a, 0x00
.L_0:


//--------------------- .nv.constant0.triton_poi_fused_add_mul_pow_reciprocal_sin_0 --------------------------
	.section	.nv.constant0.triton_poi_fused_add_mul_pow_reciprocal_sin_0,"a",@progbits
	.sectionflags	@""
	.align	4
.nv.constant0.triton_poi_fused_add_mul_pow_reciprocal_sin_0:
	.zero		556
